//
// Generated by NVIDIA NVVM Compiler
//
// Compiler Build ID: CL-36424714
// Cuda compilation tools, release 13.0, V13.0.88
// Based on NVVM 20.0.0
//

.version 9.0
.target sm_100
.address_size 64

	// .globl	_Z20block_scan_inclusiveIiLi4ELi128EEvPKT_PS0_m
// _ZZ20block_scan_inclusiveIiLi4ELi128EEvPKT_PS0_mE11shared_data has been demoted

.visible .entry _Z20block_scan_inclusiveIiLi4ELi128EEvPKT_PS0_m(
	.param .u64 .ptr .align 1 _Z20block_scan_inclusiveIiLi4ELi128EEvPKT_PS0_m_param_0,
	.param .u64 .ptr .align 1 _Z20block_scan_inclusiveIiLi4ELi128EEvPKT_PS0_m_param_1,
	.param .u64 _Z20block_scan_inclusiveIiLi4ELi128EEvPKT_PS0_m_param_2
)
{
	.reg .pred 	%p<62>;
	.reg .b32 	%r<151>;
	.reg .b64 	%rd<35>;
	// demoted variable
	.shared .align 4 .b8 _ZZ20block_scan_inclusiveIiLi4ELi128EEvPKT_PS0_mE11shared_data[16];
	ld.param.u64 	%rd18, [_Z20block_scan_inclusiveIiLi4ELi128EEvPKT_PS0_m_param_0];
	ld.param.u64 	%rd19, [_Z20block_scan_inclusiveIiLi4ELi128EEvPKT_PS0_m_param_1];
	ld.param.u64 	%rd17, [_Z20block_scan_inclusiveIiLi4ELi128EEvPKT_PS0_m_param_2];
	cvta.to.global.u64 	%rd1, %rd19;
	cvta.to.global.u64 	%rd2, %rd18;
	mov.u32 	%r1, %tid.x;
	and.b32  	%r2, %r1, 31;
	mov.u32 	%r40, %ctaid.x;
	shl.b32 	%r41, %r40, 7;
	add.s32 	%r3, %r41, %r1;
	mul.wide.u32 	%rd34, %r3, 4;
	setp.ge.u64 	%p1, %rd34, %rd17;
	@%p1 bra 	$L__BB0_33;
	shr.u32 	%r43, %r1, 3;
	and.b32  	%r44, %r43, 124;
	mov.u32 	%r45, _ZZ20block_scan_inclusiveIiLi4ELi128EEvPKT_PS0_mE11shared_data;
	add.s32 	%r4, %r45, %r44;
	shl.b32 	%r46, %r2, 2;
	add.s32 	%r5, %r45, %r46;
	not.b64 	%rd20, %rd34;
	add.s64 	%rd4, %rd17, %rd20;
	setp.lt.u64 	%p2, %rd4, 512;
	mov.b32 	%r148, 0;
	@%p2 bra 	$L__BB0_22;
	shr.u64 	%rd21, %rd4, 9;
	add.s64 	%rd22, %rd21, 1;
	and.b64  	%rd30, %rd22, 72057594037927934;
	mul.wide.u32 	%rd23, %r3, 16;
	add.s64 	%rd24, %rd23, 2048;
	add.s64 	%rd32, %rd1, %rd24;
	add.s64 	%rd31, %rd2, %rd24;
	mov.b32 	%r148, 0;
$L__BB0_3:
	setp.lt.u32 	%p3, %r2, 16;
	setp.lt.u32 	%p4, %r2, 8;
	setp.lt.u32 	%p5, %r2, 2;
	setp.eq.s32 	%p6, %r2, 0;
	setp.lt.u32 	%p7, %r2, 4;
	setp.ne.s32 	%p8, %r2, 31;
	ld.global.v4.u32 	{%r48, %r7, %r8, %r9}, [%rd31+-2048];
	add.s32 	%r49, %r7, %r48;
	add.s32 	%r50, %r8, %r49;
	add.s32 	%r51, %r9, %r50;
	shfl.sync.up.b32	%r52|%p9, %r51, 1, 0, -1;
	selp.b32 	%r53, 0, %r52, %p6;
	add.s32 	%r54, %r53, %r51;
	shfl.sync.up.b32	%r55|%p10, %r54, 2, 0, -1;
	selp.b32 	%r56, 0, %r55, %p5;
	add.s32 	%r57, %r56, %r54;
	shfl.sync.up.b32	%r58|%p11, %r57, 4, 0, -1;
	selp.b32 	%r59, 0, %r58, %p7;
	add.s32 	%r60, %r59, %r57;
	shfl.sync.up.b32	%r61|%p12, %r60, 8, 0, -1;
	selp.b32 	%r62, 0, %r61, %p4;
	add.s32 	%r63, %r62, %r60;
	shfl.sync.up.b32	%r64|%p13, %r63, 16, 0, -1;
	selp.b32 	%r65, 0, %r64, %p3;
	add.s32 	%r10, %r65, %r63;
	sub.s32 	%r66, %r10, %r51;
	add.s32 	%r11, %r66, %r48;
	@%p8 bra 	$L__BB0_5;
	st.shared.u32 	[%r4], %r10;
$L__BB0_5:
	setp.gt.u32 	%p14, %r1, 31;
	bar.sync 	0;
	@%p14 bra 	$L__BB0_10;
	setp.gt.u32 	%p15, %r2, 3;
	mov.b32 	%r144, 0;
	@%p15 bra 	$L__BB0_8;
	ld.shared.u32 	%r144, [%r5];
$L__BB0_8:
	setp.lt.u32 	%p16, %r2, 2;
	setp.eq.s32 	%p17, %r2, 0;
	setp.gt.u32 	%p18, %r2, 3;
	shfl.sync.up.b32	%r68|%p19, %r144, 1, 0, -1;
	selp.b32 	%r69, 0, %r68, %p17;
	add.s32 	%r70, %r69, %r144;
	shfl.sync.up.b32	%r71|%p20, %r70, 2, 0, -1;
	selp.b32 	%r72, 0, %r71, %p16;
	add.s32 	%r14, %r72, %r70;
	@%p18 bra 	$L__BB0_10;
	st.shared.u32 	[%r5], %r14;
$L__BB0_10:
	setp.lt.u32 	%p21, %r1, 32;
	bar.sync 	0;
	mov.b32 	%r145, 0;
	@%p21 bra 	$L__BB0_12;
	ld.shared.u32 	%r145, [%r4+-4];
$L__BB0_12:
	setp.lt.u32 	%p22, %r2, 16;
	setp.lt.u32 	%p23, %r2, 8;
	setp.lt.u32 	%p24, %r2, 2;
	setp.eq.s32 	%p25, %r2, 0;
	setp.lt.u32 	%p26, %r2, 4;
	setp.ne.s32 	%p27, %r2, 31;
	add.s32 	%r74, %r145, %r148;
	add.s32 	%r75, %r11, %r74;
	add.s32 	%r76, %r75, %r7;
	add.s32 	%r77, %r76, %r8;
	add.s32 	%r78, %r77, %r9;
	st.global.v4.u32 	[%rd32+-2048], {%r75, %r76, %r77, %r78};
	ld.shared.u32 	%r79, [_ZZ20block_scan_inclusiveIiLi4ELi128EEvPKT_PS0_mE11shared_data+12];
	add.s32 	%r17, %r79, %r148;
	ld.global.v4.u32 	{%r80, %r18, %r19, %r20}, [%rd31];
	add.s32 	%r81, %r18, %r80;
	add.s32 	%r82, %r19, %r81;
	add.s32 	%r83, %r20, %r82;
	shfl.sync.up.b32	%r84|%p28, %r83, 1, 0, -1;
	selp.b32 	%r85, 0, %r84, %p25;
	add.s32 	%r86, %r85, %r83;
	shfl.sync.up.b32	%r87|%p29, %r86, 2, 0, -1;
	selp.b32 	%r88, 0, %r87, %p24;
	add.s32 	%r89, %r88, %r86;
	shfl.sync.up.b32	%r90|%p30, %r89, 4, 0, -1;
	selp.b32 	%r91, 0, %r90, %p26;
	add.s32 	%r92, %r91, %r89;
	shfl.sync.up.b32	%r93|%p31, %r92, 8, 0, -1;
	selp.b32 	%r94, 0, %r93, %p23;
	add.s32 	%r95, %r94, %r92;
	shfl.sync.up.b32	%r96|%p32, %r95, 16, 0, -1;
	selp.b32 	%r97, 0, %r96, %p22;
	add.s32 	%r21, %r97, %r95;
	sub.s32 	%r98, %r21, %r83;
	add.s32 	%r22, %r98, %r80;
	@%p27 bra 	$L__BB0_14;
	st.shared.u32 	[%r4], %r21;
$L__BB0_14:
	setp.gt.u32 	%p33, %r1, 31;
	bar.sync 	0;
	@%p33 bra 	$L__BB0_19;
	setp.gt.u32 	%p34, %r2, 3;
	mov.b32 	%r146, 0;
	@%p34 bra 	$L__BB0_17;
	ld.shared.u32 	%r146, [%r5];
$L__BB0_17:
	setp.lt.u32 	%p35, %r2, 2;
	setp.eq.s32 	%p36, %r2, 0;
	setp.gt.u32 	%p37, %r2, 3;
	shfl.sync.up.b32	%r100|%p38, %r146, 1, 0, -1;
	selp.b32 	%r101, 0, %r100, %p36;
	add.s32 	%r102, %r101, %r146;
	shfl.sync.up.b32	%r103|%p39, %r102, 2, 0, -1;
	selp.b32 	%r104, 0, %r103, %p35;
	add.s32 	%r25, %r104, %r102;
	@%p37 bra 	$L__BB0_19;
	st.shared.u32 	[%r5], %r25;
$L__BB0_19:
	setp.lt.u32 	%p40, %r1, 32;
	bar.sync 	0;
	mov.b32 	%r147, 0;
	@%p40 bra 	$L__BB0_21;
	ld.shared.u32 	%r147, [%r4+-4];
$L__BB0_21:
	add.s32 	%r106, %r147, %r17;
	add.s32 	%r107, %r22, %r106;
	add.s32 	%r108, %r107, %r18;
	add.s32 	%r109, %r108, %r19;
	add.s32 	%r110, %r109, %r20;
	st.global.v4.u32 	[%rd32], {%r107, %r108, %r109, %r110};
	ld.shared.u32 	%r111, [_ZZ20block_scan_inclusiveIiLi4ELi128EEvPKT_PS0_mE11shared_data+12];
	add.s32 	%r148, %r111, %r17;
	add.s64 	%rd34, %rd34, 1024;
	add.s64 	%rd32, %rd32, 4096;
	add.s64 	%rd31, %rd31, 4096;
	add.s64 	%rd30, %rd30, -2;
	setp.ne.s64 	%p41, %rd30, 0;
	@%p41 bra 	$L__BB0_3;
$L__BB0_22:
	and.b64  	%rd25, %rd4, 512;
	setp.ne.s64 	%p42, %rd25, 0;
	@%p42 bra 	$L__BB0_33;
	setp.lt.u32 	%p43, %r2, 4;
	setp.ne.s32 	%p44, %r2, 31;
	shl.b64 	%rd26, %rd34, 2;
	add.s64 	%rd27, %rd2, %rd26;
	ld.global.v4.u32 	{%r112, %r30, %r31, %r32}, [%rd27];
	add.s32 	%r113, %r30, %r112;
	add.s32 	%r114, %r31, %r113;
	add.s32 	%r115, %r32, %r114;
	shfl.sync.up.b32	%r116|%p45, %r115, 1, 0, -1;
	setp.eq.s32 	%p46, %r2, 0;
	selp.b32 	%r117, 0, %r116, %p46;
	add.s32 	%r118, %r117, %r115;
	shfl.sync.up.b32	%r119|%p47, %r118, 2, 0, -1;
	setp.lt.u32 	%p48, %r2, 2;
	selp.b32 	%r120, 0, %r119, %p48;
	add.s32 	%r121, %r120, %r118;
	shfl.sync.up.b32	%r122|%p49, %r121, 4, 0, -1;
	selp.b32 	%r123, 0, %r122, %p43;
	add.s32 	%r124, %r123, %r121;
	shfl.sync.up.b32	%r125|%p50, %r124, 8, 0, -1;
	setp.lt.u32 	%p51, %r2, 8;
	selp.b32 	%r126, 0, %r125, %p51;
	add.s32 	%r127, %r126, %r124;
	shfl.sync.up.b32	%r128|%p52, %r127, 16, 0, -1;
	setp.lt.u32 	%p53, %r2, 16;
	selp.b32 	%r129, 0, %r128, %p53;
	add.s32 	%r33, %r129, %r127;
	sub.s32 	%r130, %r33, %r115;
	add.s32 	%r34, %r130, %r112;
	@%p44 bra 	$L__BB0_25;
	st.shared.u32 	[%r4], %r33;
$L__BB0_25:
	setp.gt.u32 	%p54, %r1, 31;
	bar.sync 	0;
	@%p54 bra 	$L__BB0_30;
	setp.gt.u32 	%p55, %r2, 3;
	mov.b32 	%r149, 0;
	@%p55 bra 	$L__BB0_28;
	ld.shared.u32 	%r149, [%r5];
$L__BB0_28:
	setp.lt.u32 	%p56, %r2, 2;
	setp.eq.s32 	%p57, %r2, 0;
	setp.gt.u32 	%p58, %r2, 3;
	shfl.sync.up.b32	%r132|%p59, %r149, 1, 0, -1;
	selp.b32 	%r133, 0, %r132, %p57;
	add.s32 	%r134, %r133, %r149;
	shfl.sync.up.b32	%r135|%p60, %r134, 2, 0, -1;
	selp.b32 	%r136, 0, %r135, %p56;
	add.s32 	%r37, %r136, %r134;
	@%p58 bra 	$L__BB0_30;
	st.shared.u32 	[%r5], %r37;
$L__BB0_30:
	setp.lt.u32 	%p61, %r1, 32;
	bar.sync 	0;
	mov.b32 	%r150, 0;
	@%p61 bra 	$L__BB0_32;
	ld.shared.u32 	%r150, [%r4+-4];
$L__BB0_32:
	add.s32 	%r138, %r150, %r148;
	add.s32 	%r139, %r34, %r138;
	add.s32 	%r140, %r139, %r30;
	add.s32 	%r141, %r140, %r31;
	add.s32 	%r142, %r141, %r32;
	add.s64 	%rd29, %rd1, %rd26;
	st.global.v4.u32 	[%rd29], {%r139, %r140, %r141, %r142};
$L__BB0_33:
	ret;

}


// ===== COMPILED SASS (sm_100) =====

	.target	sm_100

	.elftype	@"ET_EXEC"


//--------------------- .note.nv.tkinfo           --------------------------
	.section	.note.nv.tkinfo,"",@"SHT_NOTE"
	.sectionflags	@"SHF_NOTE_NV_TKINFO"
	.tkinfo
        /*0018*/ 	.word	0x00000002
        /*0030*/ 	.string	""
        /*0030*/ 	.string	"ptxas"
        /*0030*/ 	.string	"Cuda compilation tools, release 13.0, V13.0.88"
        /*0030*/ 	.string	"Build cuda_13.0.r13.0/compiler.36424714_0"
        /*0030*/ 	.string	"-arch sm_100 -m 64 "



//--------------------- .note.nv.cuinfo           --------------------------
	.section	.note.nv.cuinfo,"",@"SHT_NOTE"
	.sectionflags	@"SHF_NOTE_NV_CUINFO"
        /*0018*/ 	.short	0x0002
        /*001a*/ 	.short	0x0064
        /*001c*/ 	.short	0x0082
	.zero		2


//--------------------- .nv.info                  --------------------------
	.section	.nv.info,"",@"SHT_CUDA_INFO"
	.align	4


	//----- nvinfo : EIATTR_REGCOUNT
	.align		4
        /*0000*/ 	.byte	0x04, 0x2f
        /*0002*/ 	.short	(.L_1 - .L_0)
	.align		4
.L_0:
        /*0004*/ 	.word	index@(_Z20block_scan_inclusiveIiLi4ELi128EEvPKT_PS0_m)
        /*0008*/ 	.word	0x0000001f


	//----- nvinfo : EIATTR_FRAME_SIZE
	.align		4
.L_1:
        /*000c*/ 	.byte	0x04, 0x11
        /*000e*/ 	.short	(.L_3 - .L_2)
	.align		4
.L_2:
        /*0010*/ 	.word	index@(_Z20block_scan_inclusiveIiLi4ELi128EEvPKT_PS0_m)
        /*0014*/ 	.word	0x00000000


	//----- nvinfo : EIATTR_MIN_STACK_SIZE
	.align		4
.L_3:
        /*0018*/ 	.byte	0x04, 0x12
        /*001a*/ 	.short	(.L_5 - .L_4)
	.align		4
.L_4:
        /*001c*/ 	.word	index@(_Z20block_scan_inclusiveIiLi4ELi128EEvPKT_PS0_m)
        /*0020*/ 	.word	0x00000000
.L_5:


//--------------------- .nv.compat                --------------------------
	.section	.nv.compat,"",@"SHT_CUDA_COMPAT_INFO"
	.align	4
        /*0000*/ 	.byte	0x02, 0x09, 0x00, 0x00, 0x02, 0x02, 0x01, 0x00, 0x02, 0x05, 0x05, 0x00, 0x03, 0x07, 0x01, 0x01
        /*0010*/ 	.byte	0x02, 0x03, 0x00, 0x00, 0x02, 0x06, 0x01, 0x00, 0x04, 0x0b, 0x08, 0x00, 0x09, 0x00, 0x00, 0x00
        /*0020*/ 	.byte	0x00, 0x00, 0x00, 0x00


//--------------------- .nv.info._Z20block_scan_inclusiveIiLi4ELi128EEvPKT_PS0_m --------------------------
	.section	.nv.info._Z20block_scan_inclusiveIiLi4ELi128EEvPKT_PS0_m,"",@"SHT_CUDA_INFO"
	.sectionflags	@""
	.align	4


	//----- nvinfo : EIATTR_CUDA_API_VERSION
	.align		4
        /*0000*/ 	.byte	0x04, 0x37
        /*0002*/ 	.short	(.L_7 - .L_6)
.L_6:
        /*0004*/ 	.word	0x00000082


	//----- nvinfo : EIATTR_KPARAM_INFO
	.align		4
.L_7:
        /*0008*/ 	.byte	0x04, 0x17
        /*000a*/ 	.short	(.L_9 - .L_8)
.L_8:
        /*000c*/ 	.word	0x00000000
        /*0010*/ 	.short	0x0002
        /*0012*/ 	.short	0x0010
        /*0014*/ 	.byte	0x00, 0xf0, 0x21, 0x00


	//----- nvinfo : EIATTR_KPARAM_INFO
	.align		4
.L_9:
        /*0018*/ 	.byte	0x04, 0x17
        /*001a*/ 	.short	(.L_11 - .L_10)
.L_10:
        /*001c*/ 	.word	0x00000000
        /*0020*/ 	.short	0x0001
        /*0022*/ 	.short	0x0008
        /*0024*/ 	.byte	0x00, 0xf5, 0x21, 0x00


	//----- nvinfo : EIATTR_KPARAM_INFO
	.align		4
.L_11:
        /*0028*/ 	.byte	0x04, 0x17
        /*002a*/ 	.short	(.L_13 - .L_12)
.L_12:
        /*002c*/ 	.word	0x00000000
        /*0030*/ 	.short	0x0000
        /*0032*/ 	.short	0x0000
        /*0034*/ 	.byte	0x00, 0xf5, 0x21, 0x00


	//----- nvinfo : EIATTR_SPARSE_MMA_MASK
	.align		4
.L_13:
        /*0038*/ 	.byte	0x03, 0x50
        /*003a*/ 	.short	0x0000


	//----- nvinfo : EIATTR_MAXREG_COUNT
	.align		4
        /*003c*/ 	.byte	0x03, 0x1b
        /*003e*/ 	.short	0x00ff


	//----- nvinfo : EIATTR_NUM_BARRIERS
	.align		4
        /*0040*/ 	.byte	0x02, 0x4c
        /*0042*/ 	.byte	0x01
	.zero		1


	//----- nvinfo : EIATTR_MERCURY_ISA_VERSION
	.align		4
        /*0044*/ 	.byte	0x03, 0x5f
        /*0046*/ 	.short	0x0101


	//----- nvinfo : EIATTR_COOP_GROUP_MASK_REGIDS
	.align		4
        /*0048*/ 	.byte	0x04, 0x29
        /*004a*/ 	.short	(.L_15 - .L_14)


	//   ....[0]....
.L_14:
        /*004c*/ 	.word	0xffffffff


	//   ....[1]....
        /*0050*/ 	.word	0xffffffff


	//   ....[2]....
        /*0054*/ 	.word	0xffffffff


	//   ....[3]....
        /*0058*/ 	.word	0xffffffff


	//   ....[4]....
        /*005c*/ 	.word	0xffffffff


	//   ....[5]....
        /*0060*/ 	.word	0xffffffff


	//   ....[6]....
        /*0064*/ 	.word	0xffffffff


	//   ....[7]....
        /*0068*/ 	.word	0xffffffff


	//   ....[8]....
        /*006c*/ 	.word	0xffffffff


	//   ....[9]....
        /*0070*/ 	.word	0xffffffff


	//   ....[10]....
        /*0074*/ 	.word	0xffffffff


	//   ....[11]....
        /*0078*/ 	.word	0xffffffff


	//   ....[12]....
        /*007c*/ 	.word	0xffffffff


	//   ....[13]....
        /*0080*/ 	.word	0xffffffff


	//   ....[14]....
        /*0084*/ 	.word	0xffffffff


	//   ....[15]....
        /*0088*/ 	.word	0xffffffff


	//   ....[16]....
        /*008c*/ 	.word	0xffffffff


	//   ....[17]....
        /*0090*/ 	.word	0xffffffff


	//   ....[18]....
        /*0094*/ 	.word	0xffffffff


	//   ....[19]....
        /*0098*/ 	.word	0xffffffff


	//   ....[20]....
        /*009c*/ 	.word	0xffffffff


	//   ....[21]....
        /*00a0*/ 	.word	0x05000008


	//   ....[22]....
        /*00a4*/ 	.word	0x05000008


	//   ....[23]....
        /*00a8*/ 	.word	0x05000008


	//   ....[24]....
        /*00ac*/ 	.word	0x05000008


	//   ....[25]....
        /*00b0*/ 	.word	0x05000008


	//   ....[26]....
        /*00b4*/ 	.word	0x05000008


	//   ....[27]....
        /*00b8*/ 	.word	0x05000008


	//   ....[28]....
        /*00bc*/ 	.word	0x05000008


	//   ....[29]....
        /*00c0*/ 	.word	0x05000008


	//   ....[30]....
        /*00c4*/ 	.word	0x05000008


	//   ....[31]....
        /*00c8*/ 	.word	0x05000008


	//   ....[32]....
        /*00cc*/ 	.word	0x05000008


	//   ....[33]....
        /*00d0*/ 	.word	0x05000008


	//   ....[34]....
        /*00d4*/ 	.word	0x05000008


	//   ....[35]....
        /*00d8*/ 	.word	0x05000008


	//   ....[36]....
        /*00dc*/ 	.word	0x05000008


	//----- nvinfo : EIATTR_COOP_GROUP_INSTR_OFFSETS
	.align		4
.L_15:
        /*00e0*/ 	.byte	0x04, 0x28
        /*00e2*/ 	.short	(.L_17 - .L_16)


	//   ....[0]....
.L_16:
        /*00e4*/ 	.word	0x00000340


	//   ....[1]....
        /*00e8*/ 	.word	0x00000370


	//   ....[2]....
        /*00ec*/ 	.word	0x000003a0


	//   ....[3]....
        /*00f0*/ 	.word	0x000003d0


	//   ....[4]....
        /*00f4*/ 	.word	0x00000400


	//   ....[5]....
        /*00f8*/ 	.word	0x00000510


	//   ....[6]....
        /*00fc*/ 	.word	0x00000540


	//   ....[7]....
        /*0100*/ 	.word	0x00000700


	//   ....[8]....
        /*0104*/ 	.word	0x00000730


	//   ....[9]....
        /*0108*/ 	.word	0x00000760


	//   ....[10]....
        /*010c*/ 	.word	0x00000790


	//   ....[11]....
        /*0110*/ 	.word	0x000007d0


	//   ....[12]....
        /*0114*/ 	.word	0x000008b0


	//   ....[13]....
        /*0118*/ 	.word	0x000008e0


	//   ....[14]....
        /*011c*/ 	.word	0x00000b80


	//   ....[15]....
        /*0120*/ 	.word	0x00000be0


	//   ....[16]....
        /*0124*/ 	.word	0x00000c10


	//   ....[17]....
        /*0128*/ 	.word	0x00000c40


	//   ....[18]....
        /*012c*/ 	.word	0x00000c70


	//   ....[19]....
        /*0130*/ 	.word	0x00000d60


	//   ....[20]....
        /*0134*/ 	.word	0x00000d90


	//   ....[21]....
        /*0138*/ 	.word	0x00000f00


	//   ....[22]....
        /*013c*/ 	.word	0x00000f70


	//   ....[23]....
        /*0140*/ 	.word	0x00000fe0


	//   ....[24]....
        /*0144*/ 	.word	0x00001050


	//   ....[25]....
        /*0148*/ 	.word	0x000010c0


	//   ....[26]....
        /*014c*/ 	.word	0x00001130


	//   ....[27]....
        /*0150*/ 	.word	0x000011a0


	//   ....[28]....
        /*0154*/ 	.word	0x00001210


	//   ....[29]....
        /*0158*/ 	.word	0x00001280


	//   ....[30]....
        /*015c*/ 	.word	0x00001320


	//   ....[31]....
        /*0160*/ 	.word	0x00001390


	//   ....[32]....
        /*0164*/ 	.word	0x00001400


	//   ....[33]....
        /*0168*/ 	.word	0x00001470


	//   ....[34]....
        /*016c*/ 	.word	0x000014f0


	//   ....[35]....
        /*0170*/ 	.word	0x00001560


	//   ....[36]....
        /*0174*/ 	.word	0x000015d0


	//----- nvinfo : EIATTR_VRC_CTA_INIT_COUNT
	.align		4
.L_17:
        /*0178*/ 	.byte	0x02, 0x4a
	.zero		1
	.zero		1


	//----- nvinfo : EIATTR_EXIT_INSTR_OFFSETS
	.align		4
        /*017c*/ 	.byte	0x04, 0x1c
        /*017e*/ 	.short	(.L_19 - .L_18)


	//   ....[0]....
.L_18:
        /*0180*/ 	.word	0x00000080


	//   ....[1]....
        /*0184*/ 	.word	0x00000ab0


	//   ....[2]....
        /*0188*/ 	.word	0x00000ea0


	//----- nvinfo : EIATTR_CRS_STACK_SIZE
	.align		4
.L_19:
        /*018c*/ 	.byte	0x04, 0x1e
        /*018e*/ 	.short	(.L_21 - .L_20)
.L_20:
        /*0190*/ 	.word	0x00000000


	//----- nvinfo : EIATTR_CBANK_PARAM_SIZE
	.align		4
.L_21:
        /*0194*/ 	.byte	0x03, 0x19
        /*0196*/ 	.short	0x0018


	//----- nvinfo : EIATTR_PARAM_CBANK
	.align		4
        /*0198*/ 	.byte	0x04, 0x0a
        /*019a*/ 	.short	(.L_23 - .L_22)
	.align		4
.L_22:
        /*019c*/ 	.word	index@(.nv.constant0._Z20block_scan_inclusiveIiLi4ELi128EEvPKT_PS0_m)
        /*01a0*/ 	.short	0x0380
        /*01a2*/ 	.short	0x0018


	//----- nvinfo : EIATTR_SW_WAR
	.align		4
.L_23:
        /*01a4*/ 	.byte	0x04, 0x36
        /*01a6*/ 	.short	(.L_25 - .L_24)
.L_24:
        /*01a8*/ 	.word	0x00000008
.L_25:


//--------------------- .nv.callgraph             --------------------------
	.section	.nv.callgraph,"",@"SHT_CUDA_CALLGRAPH"
	.align	4
	.sectionentsize	8
	.align		4
        /*0000*/ 	.word	0x00000000
	.align		4
        /*0004*/ 	.word	0xffffffff
	.align		4
        /*0008*/ 	.word	0x00000000
	.align		4
        /*000c*/ 	.word	0xfffffffe
	.align		4
        /*0010*/ 	.word	0x00000000
	.align		4
        /*0014*/ 	.word	0xfffffffd
	.align		4
        /*0018*/ 	.word	0x00000000
	.align		4
        /*001c*/ 	.word	0xfffffffc


//--------------------- .text._Z20block_scan_inclusiveIiLi4ELi128EEvPKT_PS0_m --------------------------
	.section	.text._Z20block_scan_inclusiveIiLi4ELi128EEvPKT_PS0_m,"ax",@progbits
	.align	128
        .global         _Z20block_scan_inclusiveIiLi4ELi128EEvPKT_PS0_m
        .type           _Z20block_scan_inclusiveIiLi4ELi128EEvPKT_PS0_m,@function
        .size           _Z20block_scan_inclusiveIiLi4ELi128EEvPKT_PS0_m,(.L_x_32 - _Z20block_scan_inclusiveIiLi4ELi128EEvPKT_PS0_m)
        .other          _Z20block_scan_inclusiveIiLi4ELi128EEvPKT_PS0_m,@"STO_CUDA_ENTRY STV_DEFAULT"
_Z20block_scan_inclusiveIiLi4ELi128EEvPKT_PS0_m:
.text._Z20block_scan_inclusiveIiLi4ELi128EEvPKT_PS0_m:
[----:B------:R-:W-:Y:S01]  /*0000*/  LDC R1, c[0x0][0x37c] ;  /* 0x0000df00ff017b82 */ /* 0x000fe20000000800 */
[----:B------:R-:W0:Y:S01]  /*0010*/  S2R R16, SR_TID.X ;  /* 0x0000000000107919 */ /* 0x000e220000002100 */
[----:B------:R-:W1:Y:S01]  /*0020*/  LDCU.64 UR6, c[0x0][0x390] ;  /* 0x00007200ff0677ac */ /* 0x000e620008000a00 */
[----:B------:R-:W0:Y:S02]  /*0030*/  S2R R5, SR_CTAID.X ;  /* 0x0000000000057919 */ /* 0x000e240000002500 */
[----:B0-----:R-:W-:-:S04]  /*0040*/  IMAD R5, R5, 0x80, R16 ;  /* 0x0000008005057824 */ /* 0x001fc800078e0210 */
[----:B------:R-:W-:-:S03]  /*0050*/  IMAD.WIDE.U32 R14, R5, 0x4, RZ ;  /* 0x00000004050e7825 */ /* 0x000fc600078e00ff */
[----:B-1----:R-:W-:-:S04]  /*0060*/  ISETP.GE.U32.AND P0, PT, R14, UR6, PT ;  /* 0x000000060e007c0c */ /* 0x002fc8000bf06070 */
[----:B------:R-:W-:-:S13]  /*0070*/  ISETP.GE.U32.AND.EX P0, PT, R15, UR7, PT, P0 ;  /* 0x000000070f007c0c */ /* 0x000fda000bf06100 */
[----:B------:R-:W-:Y:S05]  /*0080*/  @P0 EXIT ;  /* 0x000000000000094d */ /* 0x000fea0003800000 */
[----:B------:R-:W0:Y:S01]  /*0090*/  S2UR UR5, SR_CgaCtaId ;  /* 0x00000000000579c3 */ /* 0x000e220000008800 */
[----:B------:R-:W-:Y:S01]  /*00a0*/  LOP3.LUT R0, RZ, R14, RZ, 0x33, !PT ;  /* 0x0000000eff007212 */ /* 0x000fe200078e33ff */
[----:B------:R-:W-:Y:S01]  /*00b0*/  UMOV UR4, 0x400 ;  /* 0x0000040000047882 */ /* 0x000fe20000000000 */
[----:B------:R-:W-:Y:S01]  /*00c0*/  LOP3.LUT R2, RZ, R15, RZ, 0x33, !PT ;  /* 0x0000000fff027212 */ /* 0x000fe200078e33ff */
[----:B------:R-:W1:Y:S01]  /*00d0*/  LDCU.64 UR8, c[0x0][0x358] ;  /* 0x00006b00ff0877ac */ /* 0x000e620008000a00 */
[----:B------:R-:W-:Y:S01]  /*00e0*/  IADD3 R0, P0, PT, R0, UR6, RZ ;  /* 0x0000000600007c10 */ /* 0x000fe2000ff1e0ff */
[----:B------:R-:W-:Y:S01]  /*00f0*/  IMAD.MOV.U32 R22, RZ, RZ, RZ ;  /* 0x000000ffff167224 */ /* 0x000fe200078e00ff */
[----:B------:R-:W-:Y:S02]  /*0100*/  SHF.R.U32.HI R17, RZ, 0x3, R16 ;  /* 0x00000003ff117819 */ /* 0x000fe40000011610 */
[----:B------:R-:W-:Y:S02]  /*0110*/  IADD3.X R7, PT, PT, R2, UR7, RZ, P0, !PT ;  /* 0x0000000702077c10 */ /* 0x000fe400087fe4ff */
[----:B------:R-:W-:-:S02]  /*0120*/  ISETP.GE.U32.AND P0, PT, R0, 0x200, PT ;  /* 0x000002000000780c */ /* 0x000fc40003f06070 */
[----:B------:R-:W-:Y:S02]  /*0130*/  LOP3.LUT R21, R16, 0x1f, RZ, 0xc0, !PT ;  /* 0x0000001f10157812 */ /* 0x000fe400078ec0ff */
[----:B------:R-:W-:Y:S02]  /*0140*/  ISETP.GE.U32.AND.EX P0, PT, R7, RZ, PT, P0 ;  /* 0x000000ff0700720c */ /* 0x000fe40003f06100 */
[----:B------:R-:W-:Y:S01]  /*0150*/  LOP3.LUT R17, R17, 0x7c, RZ, 0xc0, !PT ;  /* 0x0000007c11117812 */ /* 0x000fe200078ec0ff */
[----:B0-----:R-:W-:-:S06]  /*0160*/  ULEA UR4, UR5, UR4, 0x18 ;  /* 0x0000000405047291 */ /* 0x001fcc000f8ec0ff */
[----:B------:R-:W-:-:S04]  /*0170*/  LEA R18, R21, UR4, 0x2 ;  /* 0x0000000415127c11 */ /* 0x000fc8000f8e10ff */
[----:B-1----:R-:W-:Y:S05]  /*0180*/  @!P0 BRA `(.L_x_0) ;  /* 0x0000000800448947 */ /* 0x002fea0003800000 */
[----:B------:R-:W0:Y:S01]  /*0190*/  LDCU.128 UR12, c[0x0][0x380] ;  /* 0x00007000ff0c77ac */ /* 0x000e220008000c00 */
[----:B------:R-:W-:Y:S01]  /*01a0*/  IMAD.MOV.U32 R2, RZ, RZ, 0x800 ;  /* 0x00000800ff027424 */ /* 0x000fe200078e00ff */
[----:B------:R-:W-:Y:S01]  /*01b0*/  SHF.R.U64 R19, R0, 0x9, R7 ;  /* 0x0000000900137819 */ /* 0x000fe20000001207 */
[----:B------:R-:W-:Y:S01]  /*01c0*/  IMAD.MOV.U32 R3, RZ, RZ, 0x0 ;  /* 0x00000000ff037424 */ /* 0x000fe200078e00ff */
[C---:B------:R-:W-:Y:S01]  /*01d0*/  ISETP.GE.U32.AND P6, PT, R21.reuse, 0x10, PT ;  /* 0x000000101500780c */ /* 0x040fe20003fc6070 */
[----:B------:R-:W-:Y:S01]  /*01e0*/  IMAD.MOV.U32 R22, RZ, RZ, RZ ;  /* 0x000000ffff167224 */ /* 0x000fe200078e00ff */
[----:B------:R-:W-:Y:S01]  /*01f0*/  ISETP.GE.U32.AND P5, PT, R21, 0x8, PT ;  /* 0x000000081500780c */ /* 0x000fe20003fa6070 */
[----:B------:R-:W-:Y:S01]  /*0200*/  IMAD.WIDE.U32 R2, R5, 0x10, R2 ;  /* 0x0000001005027825 */ /* 0x000fe200078e0002 */
[C---:B------:R-:W-:Y:S02]  /*0210*/  ISETP.GE.U32.AND P4, PT, R21.reuse, 0x2, PT ;  /* 0x000000021500780c */ /* 0x040fe40003f86070 */
[----:B------:R-:W-:-:S02]  /*0220*/  ISETP.NE.AND P3, PT, R21, RZ, PT ;  /* 0x000000ff1500720c */ /* 0x000fc40003f65270 */
[----:B------:R-:W-:Y:S02]  /*0230*/  ISETP.GE.U32.AND P2, PT, R21, 0x4, PT ;  /* 0x000000041500780c */ /* 0x000fe40003f46070 */
[C---:B0-----:R-:W-:Y:S02]  /*0240*/  IADD3 R23, P0, PT, R2.reuse, UR14, RZ ;  /* 0x0000000e02177c10 */ /* 0x041fe4000ff1e0ff */
[----:B------:R-:W-:Y:S02]  /*0250*/  IADD3 R2, P1, PT, R2, UR12, RZ ;  /* 0x0000000c02027c10 */ /* 0x000fe4000ff3e0ff */
[----:B------:R-:W-:Y:S02]  /*0260*/  IADD3.X R24, PT, PT, R3, UR15, RZ, P0, !PT ;  /* 0x0000000f03187c10 */ /* 0x000fe400087fe4ff */
[----:B------:R-:W-:Y:S02]  /*0270*/  IADD3 R19, P0, PT, R19, 0x1, RZ ;  /* 0x0000000113137810 */ /* 0x000fe40007f1e0ff */
[----:B------:R-:W-:-:S02]  /*0280*/  IADD3.X R3, PT, PT, R3, UR13, RZ, P1, !PT ;  /* 0x0000000d03037c10 */ /* 0x000fc40008ffe4ff */
[----:B------:R-:W-:Y:S02]  /*0290*/  LEA.HI.X R20, R7, RZ, RZ, 0x17, P0 ;  /* 0x000000ff07147211 */ /* 0x000fe400000fbcff */
[----:B------:R-:W-:Y:S02]  /*02a0*/  ISETP.NE.AND P1, PT, R21, 0x1f, PT ;  /* 0x0000001f1500780c */ /* 0x000fe40003f25270 */
[----:B------:R-:W-:Y:S02]  /*02b0*/  LOP3.LUT R19, R19, 0xfffffffe, RZ, 0xc0, !PT ;  /* 0xfffffffe13137812 */ /* 0x000fe400078ec0ff */
[----:B------:R-:W-:-:S09]  /*02c0*/  LOP3.LUT R20, R20, 0xffffff, RZ, 0xc0, !PT ;  /* 0x00ffffff14147812 */ /* 0x000fd200078ec0ff */
.L_x_6:
[----:B-12---:R-:W2:Y:S01]  /*02d0*/  LDG.E.128 R4, desc[UR8][R2.64+-0x800] ;  /* 0xfff8000802047981 */ /* 0x006ea2000c1e1d00 */
[----:B------:R-:W-:Y:S01]  /*02e0*/  UMOV UR6, 0xffffffff ;  /* 0xffffffff00067882 */ /* 0x000fe20000000000 */
[----:B---3--:R-:W-:Y:S02]  /*02f0*/  IMAD.MOV.U32 R12, RZ, RZ, R23 ;  /* 0x000000ffff0c7224 */ /* 0x008fe400078e0017 */
[----:B------:R-:W-:Y:S01]  /*0300*/  IMAD.MOV.U32 R13, RZ, RZ, R24 ;  /* 0x000000ffff0d7224 */ /* 0x000fe200078e0018 */
[----:B--2---:R-:W-:-:S05]  /*0310*/  IADD3 R8, PT, PT, R6, R5, R4 ;  /* 0x0000000506087210 */ /* 0x004fca0007ffe004 */
[----:B------:R-:W-:Y:S01]  /*0320*/  IMAD.IADD R9, R7, 0x1, R8 ;  /* 0x0000000107097824 */ /* 0x000fe200078e0208 */
[----:B0-----:R-:W-:Y:S06]  /*0330*/  BRA.DIV UR6, `(.L_x_1) ;  /* 0x0000000a06dc7947 */ /* 0x001fec000b800000 */
[----:B------:R-:W0:Y:S02]  /*0340*/  SHFL.UP PT, R26, R9, 0x1, RZ ;  /* 0x04200000091a7989 */ /* 0x000e2400000e00ff */
[----:B0-----:R-:W-:-:S05]  /*0350*/  SEL R26, R26, RZ, P3 ;  /* 0x000000ff1a1a7207 */ /* 0x001fca0001800000 */
[----:B------:R-:W-:-:S05]  /*0360*/  IMAD.IADD R10, R9, 0x1, R26 ;  /* 0x00000001090a7824 */ /* 0x000fca00078e021a */
        /* <DEDUP_REMOVED lines=9> */
[----:B------:R0:W1:Y:S02]  /*0400*/  SHFL.UP PT, R26, R28, 0x10, RZ ;  /* 0x060000001c1a7989 */ /* 0x00006400000e00ff */
.L_x_15:
[----:B------:R-:W-:Y:S01]  /*0410*/  ISETP.GT.U32.AND P0, PT, R16, 0x1f, PT ;  /* 0x0000001f1000780c */ /* 0x000fe20003f04070 */
[----:B------:R-:W-:Y:S05]  /*0420*/  WARPSYNC.ALL ;  /* 0x0000000000007948 */ /* 0x000fea0003800000 */
[----:B-1----:R-:W-:-:S05]  /*0430*/  SEL R11, R26, RZ, P6 ;  /* 0x000000ff1a0b7207 */ /* 0x002fca0003000000 */
[----:B0-----:R-:W-:-:S05]  /*0440*/  IMAD.IADD R28, R28, 0x1, R11 ;  /* 0x000000011c1c7824 */ /* 0x001fca00078e020b */
[----:B------:R0:W-:Y:S01]  /*0450*/  @!P1 STS [R17+UR4], R28 ;  /* 0x0000001c11009988 */ /* 0x0001e20008000804 */
[----:B------:R-:W-:Y:S02]  /*0460*/  IADD3 R9, PT, PT, R4, R28, -R9 ;  /* 0x0000001c04097210 */ /* 0x000fe40007ffe809 */
[----:B------:R-:W-:Y:S01]  /*0470*/  P2R R4, PR, RZ, 0x1 ;  /* 0x00000001ff047803 */ /* 0x000fe20000000000 */
[----:B------:R-:W-:Y:S06]  /*0480*/  BAR.SYNC.DEFER_BLOCKING 0x0 ;  /* 0x0000000000007b1d */ /* 0x000fec0000010000 */
[----:B0-----:R-:W-:Y:S05]  /*0490*/  @P0 BRA `(.L_x_2) ;  /* 0x0000000000380947 */ /* 0x001fea0003800000 */
[C---:B------:R-:W-:Y:S01]  /*04a0*/  ISETP.GT.U32.AND P1, PT, R21.reuse, 0x3, PT ;  /* 0x000000031500780c */ /* 0x040fe20003f24070 */
[----:B------:R-:W-:Y:S01]  /*04b0*/  IMAD.MOV.U32 R25, RZ, RZ, RZ ;  /* 0x000000ffff197224 */ /* 0x000fe200078e00ff */
[----:B------:R-:W-:Y:S01]  /*04c0*/  UMOV UR6, 0xffffffff ;  /* 0xffffffff00067882 */ /* 0x000fe20000000000 */
[C---:B------:R-:W-:Y:S02]  /*04d0*/  ISETP.GE.U32.AND P2, PT, R21.reuse, 0x2, PT ;  /* 0x000000021500780c */ /* 0x040fe40003f46070 */
[----:B------:R-:W-:-:S08]  /*04e0*/  ISETP.NE.AND P3, PT, R21, RZ, PT ;  /* 0x000000ff1500720c */ /* 0x000fd00003f65270 */
[----:B------:R0:W1:Y:S01]  /*04f0*/  @!P1 LDS R25, [R18] ;  /* 0x0000000012199984 */ /* 0x0000620000000800 */
[----:B------:R-:W-:Y:S05]  /*0500*/  BRA.DIV UR6, `(.L_x_3) ;  /* 0x0000000a06f87947 */ /* 0x000fea000b800000 */
[----:B-1----:R-:W1:Y:S02]  /*0510*/  SHFL.UP PT, R26, R25, 0x1, RZ ;  /* 0x04200000191a7989 */ /* 0x002e6400000e00ff */
[----:B-1----:R-:W-:-:S05]  /*0520*/  SEL R26, R26, RZ, P3 ;  /* 0x000000ff1a1a7207 */ /* 0x002fca0001800000 */
[----:B------:R-:W-:-:S05]  /*0530*/  IMAD.IADD R4, R26, 0x1, R25 ;  /* 0x000000011a047824 */ /* 0x000fca00078e0219 */
[----:B------:R1:W2:Y:S02]  /*0540*/  SHFL.UP PT, R26, R4, 0x2, RZ ;  /* 0x04400000041a7989 */ /* 0x0002a400000e00ff */
.L_x_18:
[----:B--2---:R-:W-:-:S05]  /*0550*/  SEL R11, R26, RZ, P2 ;  /* 0x000000ff1a0b7207 */ /* 0x004fca0001000000 */
[----:B------:R-:W-:-:S05]  /*0560*/  IMAD.IADD R11, R4, 0x1, R11 ;  /* 0x00000001040b7824 */ /* 0x000fca00078e020b */
[----:B------:R2:W-:Y:S02]  /*0570*/  @!P1 STS [R18], R11 ;  /* 0x0000000b12009388 */ /* 0x0005e40000000800 */
.L_x_2:
[----:B------:R-:W-:Y:S01]  /*0580*/  ISETP.GE.U32.AND P0, PT, R16, 0x20, PT ;  /* 0x000000201000780c */ /* 0x000fe20003f06070 */
[----:B------:R-:W-:Y:S05]  /*0590*/  WARPSYNC.ALL ;  /* 0x0000000000007948 */ /* 0x000fea0003800000 */
[----:B-1----:R-:W-:Y:S01]  /*05a0*/  P2R R4, PR, RZ, 0x1 ;  /* 0x00000001ff047803 */ /* 0x002fe20000000000 */
[----:B------:R-:W-:Y:S01]  /*05b0*/  BAR.SYNC.DEFER_BLOCKING 0x0 ;  /* 0x0000000000007b1d */ /* 0x000fe20000010000 */
[----:B------:R-:W-:-:S06]  /*05c0*/  IMAD.MOV.U32 R4, RZ, RZ, RZ ;  /* 0x000000ffff047224 */ /* 0x000fcc00078e00ff */
[----:B------:R-:W1:Y:S02]  /*05d0*/  @P0 LDS R4, [R17+UR4+-0x4] ;  /* 0xfffffc0411040984 */ /* 0x000e640008000800 */
[----:B-1----:R-:W-:-:S05]  /*05e0*/  IADD3 R4, PT, PT, R9, R4, R22 ;  /* 0x0000000409047210 */ /* 0x002fca0007ffe016 */
[----:B------:R-:W-:-:S04]  /*05f0*/  IMAD.IADD R5, R5, 0x1, R4 ;  /* 0x0000000105057824 */ /* 0x000fc800078e0204 */
[----:B------:R-:W-:-:S04]  /*0600*/  IMAD.IADD R6, R6, 0x1, R5 ;  /* 0x0000000106067824 */ /* 0x000fc800078e0205 */
[----:B------:R-:W-:-:S05]  /*0610*/  IMAD.IADD R7, R7, 0x1, R6 ;  /* 0x0000000107077824 */ /* 0x000fca00078e0206 */
[----:B------:R-:W-:Y:S04]  /*0620*/  STG.E.128 desc[UR8][R12.64+-0x800], R4 ;  /* 0xfff800040c007986 */ /* 0x000fe8000c101d08 */
[----:B--2---:R-:W2:Y:S01]  /*0630*/  LDG.E.128 R8, desc[UR8][R2.64] ;  /* 0x0000000802087981 */ /* 0x004ea2000c1e1d00 */
[C---:B------:R-:W-:Y:S01]  /*0640*/  ISETP.NE.AND P3, PT, R21.reuse, RZ, PT ;  /* 0x000000ff1500720c */ /* 0x040fe20003f65270 */
[----:B------:R-:W1:Y:S01]  /*0650*/  S2UR UR6, SR_CgaCtaId ;  /* 0x00000000000679c3 */ /* 0x000e620000008800 */
[C---:B------:R-:W-:Y:S01]  /*0660*/  ISETP.GE.U32.AND P4, PT, R21.reuse, 0x2, PT ;  /* 0x000000021500780c */ /* 0x040fe20003f86070 */
[----:B------:R-:W-:Y:S01]  /*0670*/  UMOV UR5, 0x400 ;  /* 0x0000040000057882 */ /* 0x000fe20000000000 */
[C---:B------:R-:W-:Y:S02]  /*0680*/  ISETP.GE.U32.AND P2, PT, R21.reuse, 0x4, PT ;  /* 0x000000041500780c */ /* 0x040fe40003f46070 */
[----:B------:R-:W-:-:S02]  /*0690*/  ISETP.GE.U32.AND P5, PT, R21, 0x8, PT ;  /* 0x000000081500780c */ /* 0x000fc40003fa6070 */
[C---:B------:R-:W-:Y:S02]  /*06a0*/  ISETP.GE.U32.AND P6, PT, R21.reuse, 0x10, PT ;  /* 0x000000101500780c */ /* 0x040fe40003fc6070 */
[----:B------:R-:W-:Y:S02]  /*06b0*/  ISETP.NE.AND P1, PT, R21, 0x1f, PT ;  /* 0x0000001f1500780c */ /* 0x000fe40003f25270 */
[----:B------:R-:W-:Y:S01]  /*06c0*/  ISETP.GT.U32.AND P0, PT, R16, 0x1f, PT ;  /* 0x0000001f1000780c */ /* 0x000fe20003f04070 */
[----:B-1----:R-:W-:Y:S01]  /*06d0*/  ULEA UR5, UR6, UR5, 0x18 ;  /* 0x0000000506057291 */ /* 0x002fe2000f8ec0ff */
[----:B--2---:R-:W-:-:S05]  /*06e0*/  IADD3 R24, PT, PT, R10, R9, R8 ;  /* 0x000000090a187210 */ /* 0x004fca0007ffe008 */
[----:B------:R-:W-:-:S05]  /*06f0*/  IMAD.IADD R23, R11, 0x1, R24 ;  /* 0x000000010b177824 */ /* 0x000fca00078e0218 */
[----:B------:R-:W1:Y:S02]  /*0700*/  SHFL.UP PT, R24, R23, 0x1, RZ ;  /* 0x0420000017187989 */ /* 0x000e6400000e00ff */
[----:B-1----:R-:W-:-:S05]  /*0710*/  SEL R24, R24, RZ, P3 ;  /* 0x000000ff18187207 */ /* 0x002fca0001800000 */
        /* <DEDUP_REMOVED lines=9> */
[----:B------:R-:W-:Y:S02]  /*07b0*/  IMAD.IADD R6, R4, 0x1, R5 ;  /* 0x0000000104067824 */ /* 0x000fe400078e0205 */
[----:B------:R-:W-:Y:S04]  /*07c0*/  LDS R5, [UR5+0xc] ;  /* 0x00000c05ff057984 */ /* 0x000fe80008000800 */
[----:B------:R-:W1:Y:S02]  /*07d0*/  SHFL.UP PT, R7, R6, 0x10, RZ ;  /* 0x0600000006077989 */ /* 0x000e6400000e00ff */
[----:B-1----:R-:W-:-:S05]  /*07e0*/  SEL R7, R7, RZ, P6 ;  /* 0x000000ff07077207 */ /* 0x002fca0003000000 */
[----:B------:R-:W-:-:S05]  /*07f0*/  IMAD.IADD R4, R6, 0x1, R7 ;  /* 0x0000000106047824 */ /* 0x000fca00078e0207 */
[----:B------:R1:W-:Y:S01]  /*0800*/  @!P1 STS [R17+UR4], R4 ;  /* 0x0000000411009988 */ /* 0x0003e20008000804 */
[----:B------:R-:W-:Y:S01]  /*0810*/  IMAD.IADD R22, R5, 0x1, R22 ;  /* 0x0000000105167824 */ /* 0x000fe200078e0216 */
[----:B------:R-:W-:Y:S01]  /*0820*/  IADD3 R5, PT, PT, R8, R4, -R23 ;  /* 0x0000000408057210 */ /* 0x000fe20007ffe817 */
[----:B------:R-:W-:Y:S06]  /*0830*/  BAR.SYNC.DEFER_BLOCKING 0x0 ;  /* 0x0000000000007b1d */ /* 0x000fec0000010000 */
[----:B------:R-:W-:Y:S05]  /*0840*/  @P0 BRA `(.L_x_4) ;  /* 0x0000000000380947 */ /* 0x000fea0003800000 */
[----:B------:R-:W-:Y:S01]  /*0850*/  ISETP.GT.U32.AND P0, PT, R21, 0x3, PT ;  /* 0x000000031500780c */ /* 0x000fe20003f04070 */
[----:B------:R-:W-:Y:S01]  /*0860*/  IMAD.MOV.U32 R25, RZ, RZ, RZ ;  /* 0x000000ffff197224 */ /* 0x000fe200078e00ff */
[----:B------:R-:W-:Y:S02]  /*0870*/  UMOV UR6, 0xffffffff ;  /* 0xffffffff00067882 */ /* 0x000fe40000000000 */
[----:B-1----:R-:W-:-:S09]  /*0880*/  P2R R4, PR, RZ, 0x1 ;  /* 0x00000001ff047803 */ /* 0x002fd20000000000 */
[----:B------:R1:W2:Y:S01]  /*0890*/  @!P0 LDS R25, [R18] ;  /* 0x0000000012198984 */ /* 0x0002a20000000800 */
[----:B------:R-:W-:Y:S05]  /*08a0*/  BRA.DIV UR6, `(.L_x_5) ;  /* 0x0000000a06487947 */ /* 0x000fea000b800000 */
[----:B--2---:R-:W2:Y:S02]  /*08b0*/  SHFL.UP PT, R26, R25, 0x1, RZ ;  /* 0x04200000191a7989 */ /* 0x004ea400000e00ff */
[----:B--2---:R-:W-:-:S05]  /*08c0*/  SEL R26, R26, RZ, P3 ;  /* 0x000000ff1a1a7207 */ /* 0x004fca0001800000 */
[----:B------:R-:W-:-:S05]  /*08d0*/  IMAD.IADD R4, R26, 0x1, R25 ;  /* 0x000000011a047824 */ /* 0x000fca00078e0219 */
[----:B------:R2:W3:Y:S02]  /*08e0*/  SHFL.UP PT, R26, R4, 0x2, RZ ;  /* 0x04400000041a7989 */ /* 0x0004e400000e00ff */
.L_x_21:
[----:B------:R-:W-:Y:S02]  /*08f0*/  ISETP.GT.U32.AND P0, PT, R21, 0x3, PT ;  /* 0x000000031500780c */ /* 0x000fe40003f04070 */
[----:B---3--:R-:W-:-:S05]  /*0900*/  SEL R7, R26, RZ, P4 ;  /* 0x000000ff1a077207 */ /* 0x008fca0002000000 */
[----:B------:R-:W-:-:S06]  /*0910*/  IMAD.IADD R7, R4, 0x1, R7 ;  /* 0x0000000104077824 */ /* 0x000fcc00078e0207 */
[----:B------:R3:W-:Y:S02]  /*0920*/  @!P0 STS [R18], R7 ;  /* 0x0000000712008388 */ /* 0x0007e40000000800 */
.L_x_4:
[----:B------:R-:W-:Y:S05]  /*0930*/  WARPSYNC.ALL ;  /* 0x0000000000007948 */ /* 0x000fea0003800000 */
[----:B------:R-:W-:Y:S01]  /*0940*/  BAR.SYNC.DEFER_BLOCKING 0x0 ;  /* 0x0000000000007b1d */ /* 0x000fe20000010000 */
[----:B------:R-:W-:Y:S01]  /*0950*/  ISETP.GE.U32.AND P0, PT, R16, 0x20, PT ;  /* 0x000000201000780c */ /* 0x000fe20003f06070 */
[----:B------:R-:W-:-:S12]  /*0960*/  IMAD.MOV.U32 R8, RZ, RZ, RZ ;  /* 0x000000ffff087224 */ /* 0x000fd800078e00ff */
[----:B------:R-:W4:Y:S01]  /*0970*/  @P0 LDS R8, [R17+UR4+-0x4] ;  /* 0xfffffc0411080984 */ /* 0x000f220008000800 */
[----:B------:R-:W-:-:S03]  /*0980*/  IADD3 R14, P0, PT, R14, 0x400, RZ ;  /* 0x000004000e0e7810 */ /* 0x000fc60007f1e0ff */
[----:B---3--:R-:W3:Y:S02]  /*0990*/  LDS R7, [UR5+0xc] ;  /* 0x00000c05ff077984 */ /* 0x008ee40008000800 */
[----:B------:R-:W-:Y:S01]  /*09a0*/  IMAD.X R15, RZ, RZ, R15, P0 ;  /* 0x000000ffff0f7224 */ /* 0x000fe200000e060f */
[----:B------:R-:W-:-:S04]  /*09b0*/  IADD3 R19, P0, PT, R19, -0x2, RZ ;  /* 0xfffffffe13137810 */ /* 0x000fc80007f1e0ff */
[----:B------:R-:W-:Y:S02]  /*09c0*/  IADD3.X R20, PT, PT, R20, -0x1, RZ, P0, !PT ;  /* 0xffffffff14147810 */ /* 0x000fe400007fe4ff */
[----:B------:R-:W-:-:S05]  /*09d0*/  IADD3 R23, P0, PT, R12, 0x1000, RZ ;  /* 0x000010000c177810 */ /* 0x000fca0007f1e0ff */
[----:B------:R-:W-:Y:S01]  /*09e0*/  IMAD.X R24, RZ, RZ, R13, P0 ;  /* 0x000000ffff187224 */ /* 0x000fe200000e060d */
[----:B------:R-:W-:-:S05]  /*09f0*/  IADD3 R2, P0, PT, R2, 0x1000, RZ ;  /* 0x0000100002027810 */ /* 0x000fca0007f1e0ff */
[----:B------:R-:W-:Y:S01]  /*0a00*/  IMAD.X R3, RZ, RZ, R3, P0 ;  /* 0x000000ffff037224 */ /* 0x000fe200000e0603 */
[----:B------:R-:W-:-:S04]  /*0a10*/  ISETP.NE.U32.AND P0, PT, R19, RZ, PT ;  /* 0x000000ff1300720c */ /* 0x000fc80003f05070 */
[----:B------:R-:W-:Y:S02]  /*0a20*/  ISETP.NE.AND.EX P0, PT, R20, RZ, PT, P0 ;  /* 0x000000ff1400720c */ /* 0x000fe40003f05300 */
[----:B----4-:R-:W-:Y:S01]  /*0a30*/  IADD3 R8, PT, PT, R5, R8, R22 ;  /* 0x0000000805087210 */ /* 0x010fe20007ffe016 */
[----:B---3--:R-:W-:-:S04]  /*0a40*/  IMAD.IADD R22, R22, 0x1, R7 ;  /* 0x0000000116167824 */ /* 0x008fc800078e0207 */
[----:B------:R-:W-:-:S04]  /*0a50*/  IMAD.IADD R9, R9, 0x1, R8 ;  /* 0x0000000109097824 */ /* 0x000fc800078e0208 */
[----:B------:R-:W-:-:S04]  /*0a60*/  IMAD.IADD R10, R10, 0x1, R9 ;  /* 0x000000010a0a7824 */ /* 0x000fc800078e0209 */
[----:B------:R-:W-:-:S05]  /*0a70*/  IMAD.IADD R11, R11, 0x1, R10 ;  /* 0x000000010b0b7824 */ /* 0x000fca00078e020a */
[----:B------:R3:W-:Y:S01]  /*0a80*/  STG.E.128 desc[UR8][R12.64], R8 ;  /* 0x000000080c007986 */ /* 0x0007e2000c101d08 */
[----:B------:R-:W-:Y:S05]  /*0a90*/  @P0 BRA `(.L_x_6) ;  /* 0xfffffff8000c0947 */ /* 0x000fea000383ffff */
.L_x_0:
[----:B------:R-:W-:-:S13]  /*0aa0*/  LOP3.LUT P0, RZ, R0, 0x200, RZ, 0xc0, !PT ;  /* 0x0000020000ff7812 */ /* 0x000fda000780c0ff */
[----:B------:R-:W-:Y:S05]  /*0ab0*/  @P0 EXIT ;  /* 0x000000000000094d */ /* 0x000fea0003800000 */
[----:B------:R-:W1:Y:S01]  /*0ac0*/  LDCU.64 UR6, c[0x0][0x380] ;  /* 0x00007000ff0677ac */ /* 0x000e620008000a00 */
[C---:B------:R-:W-:Y:S01]  /*0ad0*/  IMAD.SHL.U32 R0, R14.reuse, 0x4, RZ ;  /* 0x000000040e007824 */ /* 0x040fe200078e00ff */
[----:B------:R-:W-:-:S04]  /*0ae0*/  SHF.L.U64.HI R14, R14, 0x2, R15 ;  /* 0x000000020e0e7819 */ /* 0x000fc8000001020f */
[----:B-12---:R-:W-:-:S04]  /*0af0*/  IADD3 R4, P0, PT, R0, UR6, RZ ;  /* 0x0000000600047c10 */ /* 0x006fc8000ff1e0ff */
[----:B------:R-:W-:-:S06]  /*0b00*/  IADD3.X R5, PT, PT, R14, UR7, RZ, P0, !PT ;  /* 0x000000070e057c10 */ /* 0x000fcc00087fe4ff */
[----:B------:R-:W2:Y:S01]  /*0b10*/  LDG.E.128 R4, desc[UR8][R4.64] ;  /* 0x0000000804047981 */ /* 0x000ea2000c1e1d00 */
[----:B------:R-:W-:Y:S01]  /*0b20*/  UMOV UR6, 0xffffffff ;  /* 0xffffffff00067882 */ /* 0x000fe20000000000 */
[C---:B------:R-:W-:Y:S02]  /*0b30*/  ISETP.GE.U32.AND P4, PT, R21.reuse, 0x4, PT ;  /* 0x000000041500780c */ /* 0x040fe40003f86070 */
[----:B------:R-:W-:Y:S02]  /*0b40*/  ISETP.NE.AND P3, PT, R21, 0x1f, PT ;  /* 0x0000001f1500780c */ /* 0x000fe40003f65270 */
[----:B--2---:R-:W-:-:S05]  /*0b50*/  IADD3 R2, PT, PT, R6, R5, R4 ;  /* 0x0000000506027210 */ /* 0x004fca0007ffe004 */
[----:B------:R-:W-:Y:S01]  /*0b60*/  IMAD.IADD R3, R7, 0x1, R2 ;  /* 0x0000000107037824 */ /* 0x000fe200078e0202 */
[----:B------:R-:W-:Y:S06]  /*0b70*/  BRA.DIV UR6, `(.L_x_7) ;  /* 0x0000000606cc7947 */ /* 0x000fec000b800000 */
[----:B------:R-:W1:Y:S01]  /*0b80*/  SHFL.UP PT, R26, R3, 0x1, RZ ;  /* 0x04200000031a7989 */ /* 0x000e6200000e00ff */
[C---:B------:R-:W-:Y:S02]  /*0b90*/  ISETP.NE.AND P1, PT, R21.reuse, RZ, PT ;  /* 0x000000ff1500720c */ /* 0x040fe40003f25270 */
[C---:B------:R-:W-:Y:S02]  /*0ba0*/  ISETP.GE.U32.AND P2, PT, R21.reuse, 0x2, PT ;  /* 0x000000021500780c */ /* 0x040fe40003f46070 */
[----:B------:R-:W-:Y:S02]  /*0bb0*/  ISETP.GE.U32.AND P0, PT, R21, 0x8, PT ;  /* 0x000000081500780c */ /* 0x000fe40003f06070 */
[----:B-1----:R-:W-:-:S05]  /*0bc0*/  SEL R26, R26, RZ, P1 ;  /* 0x000000ff1a1a7207 */ /* 0x002fca0000800000 */
[----:B------:R-:W-:-:S05]  /*0bd0*/  IMAD.IADD R2, R3, 0x1, R26 ;  /* 0x0000000103027824 */ /* 0x000fca00078e021a */
[----:B------:R-:W3:Y:S02]  /*0be0*/  SHFL.UP PT, R26, R2, 0x2, RZ ;  /* 0x04400000021a7989 */ /* 0x000ee400000e00ff */
[----:B---3--:R-:W-:-:S05]  /*0bf0*/  SEL R9, R26, RZ, P2 ;  /* 0x000000ff1a097207 */ /* 0x008fca0001000000 */
[----:B------:R-:W-:-:S05]  /*0c00*/  IMAD.IADD R9, R2, 0x1, R9 ;  /* 0x0000000102097824 */ /* 0x000fca00078e0209 */
[----:B------:R-:W1:Y:S02]  /*0c10*/  SHFL.UP PT, R26, R9, 0x4, RZ ;  /* 0x04800000091a7989 */ /* 0x000e6400000e00ff */
[----:B-1----:R-:W-:-:S05]  /*0c20*/  SEL R26, R26, RZ, P4 ;  /* 0x000000ff1a1a7207 */ /* 0x002fca0002000000 */
[----:B------:R-:W-:-:S05]  /*0c30*/  IMAD.IADD R10, R9, 0x1, R26 ;  /* 0x00000001090a7824 */ /* 0x000fca00078e021a */
[----:B------:R-:W1:Y:S02]  /*0c40*/  SHFL.UP PT, R26, R10, 0x8, RZ ;  /* 0x050000000a1a7989 */ /* 0x000e6400000e00ff */
[----:B-1----:R-:W-:-:S05]  /*0c50*/  SEL R11, R26, RZ, P0 ;  /* 0x000000ff1a0b7207 */ /* 0x002fca0000000000 */
[----:B------:R-:W-:-:S05]  /*0c60*/  IMAD.IADD R11, R10, 0x1, R11 ;  /* 0x000000010a0b7824 */ /* 0x000fca00078e020b */
[----:B------:R1:W2:Y:S02]  /*0c70*/  SHFL.UP PT, R26, R11, 0x10, RZ ;  /* 0x060000000b1a7989 */ /* 0x0002a400000e00ff */
.L_x_27:
[----:B------:R-:W-:Y:S01]  /*0c80*/  ISETP.GE.U32.AND P0, PT, R21, 0x10, PT ;  /* 0x000000101500780c */ /* 0x000fe20003f06070 */
[----:B------:R-:W-:Y:S05]  /*0c90*/  WARPSYNC.ALL ;  /* 0x0000000000007948 */ /* 0x000fea0003800000 */
[----:B--2---:R-:W-:Y:S02]  /*0ca0*/  SEL R26, R26, RZ, P0 ;  /* 0x000000ff1a1a7207 */ /* 0x004fe40000000000 */
[----:B------:R-:W-:-:S03]  /*0cb0*/  ISETP.GT.U32.AND P0, PT, R16, 0x1f, PT ;  /* 0x0000001f1000780c */ /* 0x000fc60003f04070 */
[----:B------:R-:W-:-:S05]  /*0cc0*/  IMAD.IADD R26, R11, 0x1, R26 ;  /* 0x000000010b1a7824 */ /* 0x000fca00078e021a */
[----:B------:R2:W-:Y:S01]  /*0cd0*/  @!P3 STS [R17+UR4], R26 ;  /* 0x0000001a1100b988 */ /* 0x0005e20008000804 */
[----:B------:R-:W-:Y:S01]  /*0ce0*/  IADD3 R4, PT, PT, R4, R26, -R3 ;  /* 0x0000001a04047210 */ /* 0x000fe20007ffe803 */
[----:B------:R-:W-:Y:S06]  /*0cf0*/  BAR.SYNC.DEFER_BLOCKING 0x0 ;  /* 0x0000000000007b1d */ /* 0x000fec0000010000 */
[----:B------:R-:W-:Y:S05]  /*0d00*/  @P0 BRA `(.L_x_8) ;  /* 0x0000000000300947 */ /* 0x000fea0003800000 */
[----:B------:R-:W-:Y:S01]  /*0d10*/  ISETP.GT.U32.AND P3, PT, R21, 0x3, PT ;  /* 0x000000031500780c */ /* 0x000fe20003f64070 */
[----:B------:R-:W-:Y:S01]  /*0d20*/  IMAD.MOV.U32 R25, RZ, RZ, RZ ;  /* 0x000000ffff197224 */ /* 0x000fe200078e00ff */
[----:B------:R-:W-:-:S11]  /*0d30*/  UMOV UR6, 0xffffffff ;  /* 0xffffffff00067882 */ /* 0x000fd60000000000 */
[----:B------:R3:W4:Y:S01]  /*0d40*/  @!P3 LDS R25, [R18] ;  /* 0x000000001219b984 */ /* 0x0007220000000800 */
[----:B------:R-:W-:Y:S05]  /*0d50*/  BRA.DIV UR6, `(.L_x_9) ;  /* 0x0000000606f07947 */ /* 0x000fea000b800000 */
[----:B--2-4-:R-:W2:Y:S02]  /*0d60*/  SHFL.UP PT, R26, R25, 0x1, RZ ;  /* 0x04200000191a7989 */ /* 0x014ea400000e00ff */
[----:B--2---:R-:W-:-:S05]  /*0d70*/  SEL R26, R26, RZ, P1 ;  /* 0x000000ff1a1a7207 */ /* 0x004fca0000800000 */
[----:B------:R-:W-:-:S05]  /*0d80*/  IMAD.IADD R2, R26, 0x1, R25 ;  /* 0x000000011a027824 */ /* 0x000fca00078e0219 */
[----:B------:R2:W4:Y:S02]  /*0d90*/  SHFL.UP PT, R26, R2, 0x2, RZ ;  /* 0x04400000021a7989 */ /* 0x00052400000e00ff */
.L_x_30:
[----:B----4-:R-:W-:-:S05]  /*0da0*/  SEL R3, R26, RZ, P2 ;  /* 0x000000ff1a037207 */ /* 0x010fca0001000000 */
[----:B------:R-:W-:-:S05]  /*0db0*/  IMAD.IADD R3, R2, 0x1, R3 ;  /* 0x0000000102037824 */ /* 0x000fca00078e0203 */
[----:B------:R4:W-:Y:S02]  /*0dc0*/  @!P3 STS [R18], R3 ;  /* 0x000000031200b388 */ /* 0x0009e40000000800 */
.L_x_8:
[----:B------:R-:W-:Y:S05]  /*0dd0*/  WARPSYNC.ALL ;  /* 0x0000000000007948 */ /* 0x000fea0003800000 */
[----:B------:R-:W-:Y:S01]  /*0de0*/  BAR.SYNC.DEFER_BLOCKING 0x0 ;  /* 0x0000000000007b1d */ /* 0x000fe20000010000 */
[----:B------:R-:W-:Y:S01]  /*0df0*/  ISETP.GE.U32.AND P0, PT, R16, 0x20, PT ;  /* 0x000000201000780c */ /* 0x000fe20003f06070 */
[----:B----4-:R-:W-:-:S04]  /*0e00*/  IMAD.MOV.U32 R3, RZ, RZ, RZ ;  /* 0x000000ffff037224 */ /* 0x010fc800078e00ff */
[----:B------:R-:W2:Y:S08]  /*0e10*/  LDCU.64 UR6, c[0x0][0x388] ;  /* 0x00007100ff0677ac */ /* 0x000eb00008000a00 */
[----:B------:R-:W4:Y:S01]  /*0e20*/  @P0 LDS R3, [R17+UR4+-0x4] ;  /* 0xfffffc0411030984 */ /* 0x000f220008000800 */
[----:B--2---:R-:W-:Y:S02]  /*0e30*/  IADD3 R2, P0, PT, R0, UR6, RZ ;  /* 0x0000000600027c10 */ /* 0x004fe4000ff1e0ff */
[----:B----4-:R-:W-:-:S02]  /*0e40*/  IADD3 R4, PT, PT, R4, R3, R22 ;  /* 0x0000000304047210 */ /* 0x010fc40007ffe016 */
[----:B------:R-:W-:-:S03]  /*0e50*/  IADD3.X R3, PT, PT, R14, UR7, RZ, P0, !PT ;  /* 0x000000070e037c10 */ /* 0x000fc600087fe4ff */
[----:B------:R-:W-:-:S04]  /*0e60*/  IMAD.IADD R5, R5, 0x1, R4 ;  /* 0x0000000105057824 */ /* 0x000fc800078e0204 */
[----:B------:R-:W-:-:S04]  /*0e70*/  IMAD.IADD R6, R6, 0x1, R5 ;  /* 0x0000000106067824 */ /* 0x000fc800078e0205 */
[----:B------:R-:W-:-:S05]  /*0e80*/  IMAD.IADD R7, R7, 0x1, R6 ;  /* 0x0000000107077824 */ /* 0x000fca00078e0206 */
[----:B------:R-:W-:Y:S01]  /*0e90*/  STG.E.128 desc[UR8][R2.64], R4 ;  /* 0x0000000402007986 */ /* 0x000fe2000c101d08 */
[----:B------:R-:W-:Y:S05]  /*0ea0*/  EXIT ;  /* 0x000000000000794d */ /* 0x000fea0003800000 */
.L_x_1:
[----:B------:R-:W-:Y:S02]  /*0eb0*/  IMAD.MOV.U32 R25, RZ, RZ, R9 ;  /* 0x000000ffff197224 */ /* 0x000fe400078e0009 */
[----:B------:R-:W-:Y:S02]  /*0ec0*/  IMAD.MOV.U32 R24, RZ, RZ, 0x1 ;  /* 0x00000001ff187424 */ /* 0x000fe400078e00ff */
[----:B------:R-:W-:Y:S02]  /*0ed0*/  IMAD.MOV.U32 R23, RZ, RZ, RZ ;  /* 0x000000ffff177224 */ /* 0x000fe400078e00ff */
[----:B------:R-:W-:-:S07]  /*0ee0*/  IMAD.MOV.U32 R8, RZ, RZ, -0x1 ;  /* 0xffffffffff087424 */ /* 0x000fce00078e00ff */
[----:B------:R-:W-:Y:S05]  /*0ef0*/  WARPSYNC.COLLECTIVE R8, `(.L_x_10) ;  /* 0x0000000008087348 */ /* 0x000fea0003c00000 */
[----:B------:R0:W1:Y:S02]  /*0f00*/  SHFL.UP P0, R26, R25, R24, R23 ;  /* 0x04000018191a7389 */ /* 0x0000640000000017 */
[----:B01----:R-:W-:Y:S05]  /*0f10*/  ENDCOLLECTIVE ;  /* 0x000000000000791b */ /* 0x003fea0003800000 */
.L_x_10:
[----:B------:R-:W-:Y:S01]  /*0f20*/  IMAD.MOV.U32 R24, RZ, RZ, 0x2 ;  /* 0x00000002ff187424 */ /* 0x000fe200078e00ff */
[----:B------:R-:W-:-:S05]  /*0f30*/  SEL R10, R26, RZ, P3 ;  /* 0x000000ff1a0a7207 */ /* 0x000fca0001800000 */
[----:B------:R-:W-:-:S04]  /*0f40*/  IMAD.IADD R10, R9, 0x1, R10 ;  /* 0x00000001090a7824 */ /* 0x000fc800078e020a */
[----:B------:R-:W-:-:S07]  /*0f50*/  IMAD.MOV.U32 R25, RZ, RZ, R10 ;  /* 0x000000ffff197224 */ /* 0x000fce00078e000a */
[----:B------:R-:W-:Y:S05]  /*0f60*/  WARPSYNC.COLLECTIVE R8, `(.L_x_11) ;  /* 0x0000000008087348 */ /* 0x000fea0003c00000 */
[----:B------:R0:W1:Y:S02]  /*0f70*/  SHFL.UP P0, R26, R25, R24, R23 ;  /* 0x04000018191a7389 */ /* 0x0000640000000017 */
[----:B01----:R-:W-:Y:S05]  /*0f80*/  ENDCOLLECTIVE ;  /* 0x000000000000791b */ /* 0x003fea0003800000 */
.L_x_11:
[----:B------:R-:W-:Y:S01]  /*0f90*/  IMAD.MOV.U32 R24, RZ, RZ, 0x4 ;  /* 0x00000004ff187424 */ /* 0x000fe200078e00ff */
[----:B------:R-:W-:-:S05]  /*0fa0*/  SEL R11, R26, RZ, P4 ;  /* 0x000000ff1a0b7207 */ /* 0x000fca0002000000 */
[----:B------:R-:W-:-:S04]  /*0fb0*/  IMAD.IADD R11, R10, 0x1, R11 ;  /* 0x000000010a0b7824 */ /* 0x000fc800078e020b */
[----:B------:R-:W-:-:S07]  /*0fc0*/  IMAD.MOV.U32 R25, RZ, RZ, R11 ;  /* 0x000000ffff197224 */ /* 0x000fce00078e000b */
[----:B------:R-:W-:Y:S05]  /*0fd0*/  WARPSYNC.COLLECTIVE R8, `(.L_x_12) ;  /* 0x0000000008087348 */ /* 0x000fea0003c00000 */
[----:B------:R0:W1:Y:S02]  /*0fe0*/  SHFL.UP P0, R26, R25, R24, R23 ;  /* 0x04000018191a7389 */ /* 0x0000640000000017 */
[----:B01----:R-:W-:Y:S05]  /*0ff0*/  ENDCOLLECTIVE ;  /* 0x000000000000791b */ /* 0x003fea0003800000 */
.L_x_12:
[----:B------:R-:W-:Y:S01]  /*1000*/  IMAD.MOV.U32 R24, RZ, RZ, 0x8 ;  /* 0x00000008ff187424 */ /* 0x000fe200078e00ff */
[----:B------:R-:W-:-:S05]  /*1010*/  SEL R26, R26, RZ, P2 ;  /* 0x000000ff1a1a7207 */ /* 0x000fca0001000000 */
[----:B------:R-:W-:-:S04]  /*1020*/  IMAD.IADD R27, R11, 0x1, R26 ;  /* 0x000000010b1b7824 */ /* 0x000fc800078e021a */
[----:B------:R-:W-:-:S07]  /*1030*/  IMAD.MOV.U32 R25, RZ, RZ, R27 ;  /* 0x000000ffff197224 */ /* 0x000fce00078e001b */
[----:B------:R-:W-:Y:S05]  /*1040*/  WARPSYNC.COLLECTIVE R8, `(.L_x_13) ;  /* 0x0000000008087348 */ /* 0x000fea0003c00000 */
[----:B------:R0:W1:Y:S02]  /*1050*/  SHFL.UP P0, R26, R25, R24, R23 ;  /* 0x04000018191a7389 */ /* 0x0000640000000017 */
[----:B01----:R-:W-:Y:S05]  /*1060*/  ENDCOLLECTIVE ;  /* 0x000000000000791b */ /* 0x003fea0003800000 */
.L_x_13:
[----:B------:R-:W-:Y:S01]  /*1070*/  IMAD.MOV.U32 R24, RZ, RZ, 0x10 ;  /* 0x00000010ff187424 */ /* 0x000fe200078e00ff */
[----:B------:R-:W-:-:S05]  /*1080*/  SEL R26, R26, RZ, P5 ;  /* 0x000000ff1a1a7207 */ /* 0x000fca0002800000 */
[----:B------:R-:W-:-:S04]  /*1090*/  IMAD.IADD R28, R27, 0x1, R26 ;  /* 0x000000011b1c7824 */ /* 0x000fc800078e021a */
[----:B------:R-:W-:-:S07]  /*10a0*/  IMAD.MOV.U32 R25, RZ, RZ, R28 ;  /* 0x000000ffff197224 */ /* 0x000fce00078e001c */
[----:B------:R-:W-:Y:S05]  /*10b0*/  WARPSYNC.COLLECTIVE R8, `(.L_x_14) ;  /* 0x0000000008087348 */ /* 0x000fea0003c00000 */
[----:B------:R0:W1:Y:S02]  /*10c0*/  SHFL.UP P0, R26, R25, R24, R23 ;  /* 0x04000018191a7389 */ /* 0x0000640000000017 */
[----:B01----:R-:W-:Y:S05]  /*10d0*/  ENDCOLLECTIVE ;  /* 0x000000000000791b */ /* 0x003fea0003800000 */
.L_x_14:
[----:B------:R-:W-:Y:S05]  /*10e0*/  BRA `(.L_x_15) ;  /* 0xfffffff000c87947 */ /* 0x000fea000383ffff */
.L_x_3:
[----:B------:R-:W-:Y:S02]  /*10f0*/  IMAD.MOV.U32 R24, RZ, RZ, 0x1 ;  /* 0x00000001ff187424 */ /* 0x000fe400078e00ff */
[----:B------:R-:W-:Y:S02]  /*1100*/  IMAD.MOV.U32 R23, RZ, RZ, RZ ;  /* 0x000000ffff177224 */ /* 0x000fe400078e00ff */
[----:B------:R-:W-:-:S07]  /*1110*/  IMAD.MOV.U32 R8, RZ, RZ, -0x1 ;  /* 0xffffffffff087424 */ /* 0x000fce00078e00ff */
[----:B01----:R-:W-:Y:S05]  /*1120*/  WARPSYNC.COLLECTIVE R8, `(.L_x_16) ;  /* 0x0000000008087348 */ /* 0x003fea0003c00000 */
[----:B-1----:R1:W2:Y:S02]  /*1130*/  SHFL.UP P0, R26, R25, R24, R23 ;  /* 0x04000018191a7389 */ /* 0x0022a40000000017 */
[----:B012---:R-:W-:Y:S05]  /*1140*/  ENDCOLLECTIVE ;  /* 0x000000000000791b */ /* 0x007fea0003800000 */
.L_x_16:
[----:B------:R-:W-:Y:S01]  /*1150*/  IMAD.MOV.U32 R24, RZ, RZ, 0x2 ;  /* 0x00000002ff187424 */ /* 0x000fe200078e00ff */
[----:B------:R-:W-:-:S05]  /*1160*/  SEL R4, R26, RZ, P3 ;  /* 0x000000ff1a047207 */ /* 0x000fca0001800000 */
[----:B------:R-:W-:-:S04]  /*1170*/  IMAD.IADD R4, R4, 0x1, R25 ;  /* 0x0000000104047824 */ /* 0x000fc800078e0219 */
[----:B------:R-:W-:-:S07]  /*1180*/  IMAD.MOV.U32 R25, RZ, RZ, R4 ;  /* 0x000000ffff197224 */ /* 0x000fce00078e0004 */
[----:B------:R-:W-:Y:S05]  /*1190*/  WARPSYNC.COLLECTIVE R8, `(.L_x_17) ;  /* 0x0000000008087348 */ /* 0x000fea0003c00000 */
[----:B------:R0:W1:Y:S02]  /*11a0*/  SHFL.UP P0, R26, R25, R24, R23 ;  /* 0x04000018191a7389 */ /* 0x0000640000000017 */
[----:B01----:R-:W-:Y:S05]  /*11b0*/  ENDCOLLECTIVE ;  /* 0x000000000000791b */ /* 0x003fea0003800000 */
.L_x_17:
[----:B------:R-:W-:Y:S05]  /*11c0*/  BRA `(.L_x_18) ;  /* 0xfffffff000e07947 */ /* 0x000fea000383ffff */
.L_x_5:
[----:B------:R-:W-:Y:S02]  /*11d0*/  IMAD.MOV.U32 R24, RZ, RZ, 0x1 ;  /* 0x00000001ff187424 */ /* 0x000fe400078e00ff */
[----:B------:R-:W-:Y:S02]  /*11e0*/  IMAD.MOV.U32 R23, RZ, RZ, RZ ;  /* 0x000000ffff177224 */ /* 0x000fe400078e00ff */
[----:B------:R-:W-:-:S07]  /*11f0*/  IMAD.MOV.U32 R8, RZ, RZ, -0x1 ;  /* 0xffffffffff087424 */ /* 0x000fce00078e00ff */
[----:B012---:R-:W-:Y:S05]  /*1200*/  WARPSYNC.COLLECTIVE R8, `(.L_x_19) ;  /* 0x0000000008087348 */ /* 0x007fea0003c00000 */
[----:B--2---:R2:W3:Y:S02]  /*1210*/  SHFL.UP P0, R26, R25, R24, R23 ;  /* 0x04000018191a7389 */ /* 0x0044e40000000017 */
[----:B0123--:R-:W-:Y:S05]  /*1220*/  ENDCOLLECTIVE ;  /* 0x000000000000791b */ /* 0x00ffea0003800000 */
.L_x_19:
[----:B------:R-:W-:Y:S01]  /*1230*/  IMAD.MOV.U32 R24, RZ, RZ, 0x2 ;  /* 0x00000002ff187424 */ /* 0x000fe200078e00ff */
[----:B------:R-:W-:-:S05]  /*1240*/  SEL R4, R26, RZ, P3 ;  /* 0x000000ff1a047207 */ /* 0x000fca0001800000 */
[----:B------:R-:W-:-:S04]  /*1250*/  IMAD.IADD R4, R4, 0x1, R25 ;  /* 0x0000000104047824 */ /* 0x000fc800078e0219 */
[----:B------:R-:W-:-:S07]  /*1260*/  IMAD.MOV.U32 R25, RZ, RZ, R4 ;  /* 0x000000ffff197224 */ /* 0x000fce00078e0004 */
[----:B------:R-:W-:Y:S05]  /*1270*/  WARPSYNC.COLLECTIVE R8, `(.L_x_20) ;  /* 0x0000000008087348 */ /* 0x000fea0003c00000 */
[----:B------:R0:W1:Y:S02]  /*1280*/  SHFL.UP P0, R26, R25, R24, R23 ;  /* 0x04000018191a7389 */ /* 0x0000640000000017 */
[----:B01----:R-:W-:Y:S05]  /*1290*/  ENDCOLLECTIVE ;  /* 0x000000000000791b */ /* 0x003fea0003800000 */
.L_x_20:
[----:B------:R-:W-:Y:S05]  /*12a0*/  BRA `(.L_x_21) ;  /* 0xfffffff400907947 */ /* 0x000fea000383ffff */
.L_x_7:
[----:B------:R-:W-:Y:S01]  /*12b0*/  IMAD.MOV.U32 R25, RZ, RZ, R3 ;  /* 0x000000ffff197224 */ /* 0x000fe200078e0003 */
[C---:B------:R-:W-:Y:S01]  /*12c0*/  ISETP.NE.AND P1, PT, R21.reuse, RZ, PT ;  /* 0x000000ff1500720c */ /* 0x040fe20003f25270 */
[----:B------:R-:W-:Y:S01]  /*12d0*/  IMAD.MOV.U32 R24, RZ, RZ, 0x1 ;  /* 0x00000001ff187424 */ /* 0x000fe200078e00ff */
[----:B------:R-:W-:Y:S01]  /*12e0*/  ISETP.GE.U32.AND P2, PT, R21, 0x2, PT ;  /* 0x000000021500780c */ /* 0x000fe20003f46070 */
[----:B------:R-:W-:Y:S02]  /*12f0*/  IMAD.MOV.U32 R23, RZ, RZ, RZ ;  /* 0x000000ffff177224 */ /* 0x000fe400078e00ff */
[----:B---3--:R-:W-:-:S10]  /*1300*/  IMAD.MOV.U32 R8, RZ, RZ, -0x1 ;  /* 0xffffffffff087424 */ /* 0x008fd400078e00ff */
[----:B0-----:R-:W-:Y:S05]  /*1310*/  WARPSYNC.COLLECTIVE R8, `(.L_x_22) ;  /* 0x0000000008087348 */ /* 0x001fea0003c00000 */
[----:B------:R1:W2:Y:S02]  /*1320*/  SHFL.UP P0, R26, R25, R24, R23 ;  /* 0x04000018191a7389 */ /* 0x0002a40000000017 */
[----:B012---:R-:W-:Y:S05]  /*1330*/  ENDCOLLECTIVE ;  /* 0x000000000000791b */ /* 0x007fea0003800000 */
.L_x_22:
[----:B------:R-:W-:Y:S01]  /*1340*/  IMAD.MOV.U32 R24, RZ, RZ, 0x2 ;  /* 0x00000002ff187424 */ /* 0x000fe200078e00ff */
[----:B------:R-:W-:-:S05]  /*1350*/  SEL R2, R26, RZ, P1 ;  /* 0x000000ff1a027207 */ /* 0x000fca0000800000 */
[----:B------:R-:W-:-:S04]  /*1360*/  IMAD.IADD R2, R3, 0x1, R2 ;  /* 0x0000000103027824 */ /* 0x000fc800078e0202 */
[----:B------:R-:W-:-:S07]  /*1370*/  IMAD.MOV.U32 R25, RZ, RZ, R2 ;  /* 0x000000ffff197224 */ /* 0x000fce00078e0002 */
[----:B------:R-:W-:Y:S05]  /*1380*/  WARPSYNC.COLLECTIVE R8, `(.L_x_23) ;  /* 0x0000000008087348 */ /* 0x000fea0003c00000 */
[----:B------:R0:W1:Y:S02]  /*1390*/  SHFL.UP P0, R26, R25, R24, R23 ;  /* 0x04000018191a7389 */ /* 0x0000640000000017 */
[----:B01----:R-:W-:Y:S05]  /*13a0*/  ENDCOLLECTIVE ;  /* 0x000000000000791b */ /* 0x003fea0003800000 */
.L_x_23:
[----:B------:R-:W-:Y:S01]  /*13b0*/  IMAD.MOV.U32 R24, RZ, RZ, 0x4 ;  /* 0x00000004ff187424 */ /* 0x000fe200078e00ff */
[----:B------:R-:W-:-:S05]  /*13c0*/  SEL R9, R26, RZ, P2 ;  /* 0x000000ff1a097207 */ /* 0x000fca0001000000 */
[----:B------:R-:W-:-:S04]  /*13d0*/  IMAD.IADD R9, R2, 0x1, R9 ;  /* 0x0000000102097824 */ /* 0x000fc800078e0209 */
[----:B------:R-:W-:-:S07]  /*13e0*/  IMAD.MOV.U32 R25, RZ, RZ, R9 ;  /* 0x000000ffff197224 */ /* 0x000fce00078e0009 */
[----:B------:R-:W-:Y:S05]  /*13f0*/  WARPSYNC.COLLECTIVE R8, `(.L_x_24) ;  /* 0x0000000008087348 */ /* 0x000fea0003c00000 */
[----:B------:R0:W1:Y:S02]  /*1400*/  SHFL.UP P0, R26, R25, R24, R23 ;  /* 0x04000018191a7389 */ /* 0x0000640000000017 */
[----:B01----:R-:W-:Y:S05]  /*1410*/  ENDCOLLECTIVE ;  /* 0x000000000000791b */ /* 0x003fea0003800000 */
.L_x_24:
[----:B------:R-:W-:Y:S01]  /*1420*/  IMAD.MOV.U32 R24, RZ, RZ, 0x8 ;  /* 0x00000008ff187424 */ /* 0x000fe200078e00ff */
[----:B------:R-:W-:-:S05]  /*1430*/  SEL R10, R26, RZ, P4 ;  /* 0x000000ff1a0a7207 */ /* 0x000fca0002000000 */
[----:B------:R-:W-:-:S04]  /*1440*/  IMAD.IADD R10, R9, 0x1, R10 ;  /* 0x00000001090a7824 */ /* 0x000fc800078e020a */
[----:B------:R-:W-:-:S07]  /*1450*/  IMAD.MOV.U32 R25, RZ, RZ, R10 ;  /* 0x000000ffff197224 */ /* 0x000fce00078e000a */
[----:B------:R-:W-:Y:S05]  /*1460*/  WARPSYNC.COLLECTIVE R8, `(.L_x_25) ;  /* 0x0000000008087348 */ /* 0x000fea0003c00000 */
[----:B------:R0:W1:Y:S02]  /*1470*/  SHFL.UP P0, R26, R25, R24, R23 ;  /* 0x04000018191a7389 */ /* 0x0000640000000017 */
[----:B01----:R-:W-:Y:S05]  /*1480*/  ENDCOLLECTIVE ;  /* 0x000000000000791b */ /* 0x003fea0003800000 */
.L_x_25:
[----:B------:R-:W-:Y:S01]  /*1490*/  IMAD.MOV.U32 R24, RZ, RZ, 0x10 ;  /* 0x00000010ff187424 */ /* 0x000fe200078e00ff */
[----:B------:R-:W-:-:S04]  /*14a0*/  ISETP.GE.U32.AND P0, PT, R21, 0x8, PT ;  /* 0x000000081500780c */ /* 0x000fc80003f06070 */
[----:B------:R-:W-:-:S05]  /*14b0*/  SEL R11, R26, RZ, P0 ;  /* 0x000000ff1a0b7207 */ /* 0x000fca0000000000 */
[----:B------:R-:W-:-:S04]  /*14c0*/  IMAD.IADD R11, R10, 0x1, R11 ;  /* 0x000000010a0b7824 */ /* 0x000fc800078e020b */
[----:B------:R-:W-:-:S07]  /*14d0*/  IMAD.MOV.U32 R25, RZ, RZ, R11 ;  /* 0x000000ffff197224 */ /* 0x000fce00078e000b */
[----:B------:R-:W-:Y:S05]  /*14e0*/  WARPSYNC.COLLECTIVE R8, `(.L_x_26) ;  /* 0x0000000008087348 */ /* 0x000fea0003c00000 */
[----:B------:R0:W1:Y:S02]  /*14f0*/  SHFL.UP P0, R26, R25, R24, R23 ;  /* 0x04000018191a7389 */ /* 0x0000640000000017 */
[----:B01----:R-:W-:Y:S05]  /*1500*/  ENDCOLLECTIVE ;  /* 0x000000000000791b */ /* 0x003fea0003800000 */
.L_x_26:
[----:B------:R-:W-:Y:S05]  /*1510*/  BRA `(.L_x_27) ;  /* 0xfffffff400d87947 */ /* 0x000fea000383ffff */
.L_x_9:
[----:B------:R-:W-:Y:S02]  /*1520*/  IMAD.MOV.U32 R24, RZ, RZ, 0x1 ;  /* 0x00000001ff187424 */ /* 0x000fe400078e00ff */
[----:B------:R-:W-:Y:S02]  /*1530*/  IMAD.MOV.U32 R23, RZ, RZ, RZ ;  /* 0x000000ffff177224 */ /* 0x000fe400078e00ff */
[----:B------:R-:W-:-:S07]  /*1540*/  IMAD.MOV.U32 R8, RZ, RZ, -0x1 ;  /* 0xffffffffff087424 */ /* 0x000fce00078e00ff */
[----:B01234-:R-:W-:Y:S05]  /*1550*/  WARPSYNC.COLLECTIVE R8, `(.L_x_28) ;  /* 0x0000000008087348 */ /* 0x01ffea0003c00000 */
[----:B--2-4-:R2:W4:Y:S02]  /*1560*/  SHFL.UP P0, R26, R25, R24, R23 ;  /* 0x04000018191a7389 */ /* 0x0145240000000017 */
[----:B01234-:R-:W-:Y:S05]  /*1570*/  ENDCOLLECTIVE ;  /* 0x000000000000791b */ /* 0x01ffea0003800000 */
.L_x_28:
[----:B------:R-:W-:Y:S01]  /*1580*/  IMAD.MOV.U32 R24, RZ, RZ, 0x2 ;  /* 0x00000002ff187424 */ /* 0x000fe200078e00ff */
[----:B------:R-:W-:-:S05]  /*1590*/  SEL R2, R26, RZ, P1 ;  /* 0x000000ff1a027207 */ /* 0x000fca0000800000 */
[----:B------:R-:W-:-:S04]  /*15a0*/  IMAD.IADD R2, R2, 0x1, R25 ;  /* 0x0000000102027824 */ /* 0x000fc800078e0219 */
[----:B------:R-:W-:-:S07]  /*15b0*/  IMAD.MOV.U32 R25, RZ, RZ, R2 ;  /* 0x000000ffff197224 */ /* 0x000fce00078e0002 */
[----:B------:R-:W-:Y:S05]  /*15c0*/  WARPSYNC.COLLECTIVE R8, `(.L_x_29) ;  /* 0x0000000008087348 */ /* 0x000fea0003c00000 */
[----:B------:R0:W1:Y:S02]  /*15d0*/  SHFL.UP P0, R26, R25, R24, R23 ;  /* 0x04000018191a7389 */ /* 0x0000640000000017 */
[----:B01----:R-:W-:Y:S05]  /*15e0*/  ENDCOLLECTIVE ;  /* 0x000000000000791b */ /* 0x003fea0003800000 */
.L_x_29:
[----:B------:R-:W-:Y:S05]  /*15f0*/  BRA `(.L_x_30) ;  /* 0xfffffff400e87947 */ /* 0x000fea000383ffff */
.L_x_31:
[----:B------:R-:W-:-:S00]  /*1600*/  BRA `(.L_x_31) ;  /* 0xfffffffc00fc7947 */ /* 0x000fc0000383ffff */
[----:B------:R-:W-:-:S00]  /*1610*/  NOP ;  /* 0x0000000000007918 */ /* 0x000fc00000000000 */
        /* <DEDUP_REMOVED lines=14> */
.L_x_32:


//--------------------- .nv.shared._Z20block_scan_inclusiveIiLi4ELi128EEvPKT_PS0_m --------------------------
	.section	.nv.shared._Z20block_scan_inclusiveIiLi4ELi128EEvPKT_PS0_m,"aw",@nobits
	.sectionflags	@""
	.align	4
.nv.shared._Z20block_scan_inclusiveIiLi4ELi128EEvPKT_PS0_m:
	.zero		1040


//--------------------- .nv.shared.reserved.0     --------------------------
	.section	.nv.shared.reserved.0,"aw",@nobits
	.weak		__nv_reservedSMEM_offset_0_alias
	.size		__nv_reservedSMEM_offset_0_alias, 0, 64
	.other		__nv_reservedSMEM_offset_0_alias,@"STO_CUDA_RESERVED_SHARED STV_DEFAULT"
__nv_reservedSMEM_offset_0_alias:
	.zero		0
	.zero		64


//--------------------- .nv.constant0._Z20block_scan_inclusiveIiLi4ELi128EEvPKT_PS0_m --------------------------
	.section	.nv.constant0._Z20block_scan_inclusiveIiLi4ELi128EEvPKT_PS0_m,"a",@progbits
	.sectionflags	@""
	.align	4
.nv.constant0._Z20block_scan_inclusiveIiLi4ELi128EEvPKT_PS0_m:
	.zero		920


//--------------------- SYMBOLS --------------------------

	.type		.nv.reservedSmem.offset0,@object
	.size		.nv.reservedSmem.offset0,0x4
	.type		.nv.reservedSmem.cap,@object
	.size		.nv.reservedSmem.cap,0x4
